//
// Generated by NVIDIA NVVM Compiler
//
// Compiler Build ID: CL-36424714
// Cuda compilation tools, release 13.0, V13.0.88
// Based on NVVM 20.0.0
//

.version 9.0
.target sm_100
.address_size 64

	// .globl	_Z11floattohalfPfP6__halfl

.visible .entry _Z11floattohalfPfP6__halfl(
	.param .u64 .ptr .align 1 _Z11floattohalfPfP6__halfl_param_0,
	.param .u64 .ptr .align 1 _Z11floattohalfPfP6__halfl_param_1,
	.param .u64 _Z11floattohalfPfP6__halfl_param_2
)
{
	.reg .pred 	%p<2>;
	.reg .b16 	%rs<2>;
	.reg .b32 	%r<5>;
	.reg .b32 	%f<2>;
	.reg .b64 	%rd<11>;

	ld.param.u64 	%rd2, [_Z11floattohalfPfP6__halfl_param_0];
	ld.param.u64 	%rd3, [_Z11floattohalfPfP6__halfl_param_1];
	ld.param.u64 	%rd4, [_Z11floattohalfPfP6__halfl_param_2];
	mov.u32 	%r1, %ctaid.x;
	mov.u32 	%r2, %ntid.x;
	mov.u32 	%r3, %tid.x;
	mad.lo.s32 	%r4, %r1, %r2, %r3;
	cvt.u64.u32 	%rd1, %r4;
	setp.le.s64 	%p1, %rd4, %rd1;
	@%p1 bra 	$L__BB0_2;
	cvta.to.global.u64 	%rd5, %rd2;
	cvta.to.global.u64 	%rd6, %rd3;
	shl.b64 	%rd7, %rd1, 2;
	add.s64 	%rd8, %rd5, %rd7;
	ld.global.f32 	%f1, [%rd8];
	// begin inline asm
	{  cvt.rn.f16.f32 %rs1, %f1;}

	// end inline asm
	shl.b64 	%rd9, %rd1, 1;
	add.s64 	%rd10, %rd6, %rd9;
	st.global.u16 	[%rd10], %rs1;
$L__BB0_2:
	bar.sync 	0;
	ret;

}


// ===== COMPILED SASS (sm_100) =====

	.target	sm_100

	.elftype	@"ET_EXEC"


//--------------------- .note.nv.tkinfo           --------------------------
	.section	.note.nv.tkinfo,"",@"SHT_NOTE"
	.sectionflags	@"SHF_NOTE_NV_TKINFO"
	.tkinfo
        /*0018*/ 	.word	0x00000002
        /*0030*/ 	.string	""
        /*0030*/ 	.string	"ptxas"
        /*0030*/ 	.string	"Cuda compilation tools, release 13.0, V13.0.88"
        /*0030*/ 	.string	"Build cuda_13.0.r13.0/compiler.36424714_0"
        /*0030*/ 	.string	"-arch sm_100 -m 64 "



//--------------------- .note.nv.cuinfo           --------------------------
	.section	.note.nv.cuinfo,"",@"SHT_NOTE"
	.sectionflags	@"SHF_NOTE_NV_CUINFO"
        /*0018*/ 	.short	0x0002
        /*001a*/ 	.short	0x0064
        /*001c*/ 	.short	0x0082
	.zero		2


//--------------------- .nv.info                  --------------------------
	.section	.nv.info,"",@"SHT_CUDA_INFO"
	.align	4


	//----- nvinfo : EIATTR_REGCOUNT
	.align		4
        /*0000*/ 	.byte	0x04, 0x2f
        /*0002*/ 	.short	(.L_1 - .L_0)
	.align		4
.L_0:
        /*0004*/ 	.word	index@(_Z11floattohalfPfP6__halfl)
        /*0008*/ 	.word	0x00000008


	//----- nvinfo : EIATTR_FRAME_SIZE
	.align		4
.L_1:
        /*000c*/ 	.byte	0x04, 0x11
        /*000e*/ 	.short	(.L_3 - .L_2)
	.align		4
.L_2:
        /*0010*/ 	.word	index@(_Z11floattohalfPfP6__halfl)
        /*0014*/ 	.word	0x00000000


	//----- nvinfo : EIATTR_MIN_STACK_SIZE
	.align		4
.L_3:
        /*0018*/ 	.byte	0x04, 0x12
        /*001a*/ 	.short	(.L_5 - .L_4)
	.align		4
.L_4:
        /*001c*/ 	.word	index@(_Z11floattohalfPfP6__halfl)
        /*0020*/ 	.word	0x00000000
.L_5:


//--------------------- .nv.compat                --------------------------
	.section	.nv.compat,"",@"SHT_CUDA_COMPAT_INFO"
	.align	4
        /*0000*/ 	.byte	0x02, 0x09, 0x00, 0x00, 0x02, 0x02, 0x01, 0x00, 0x02, 0x05, 0x05, 0x00, 0x03, 0x07, 0x01, 0x01
        /*0010*/ 	.byte	0x02, 0x03, 0x00, 0x00, 0x02, 0x06, 0x01, 0x00, 0x04, 0x0b, 0x08, 0x00, 0x09, 0x00, 0x00, 0x00
        /*0020*/ 	.byte	0x00, 0x00, 0x00, 0x00


//--------------------- .nv.info._Z11floattohalfPfP6__halfl --------------------------
	.section	.nv.info._Z11floattohalfPfP6__halfl,"",@"SHT_CUDA_INFO"
	.sectionflags	@""
	.align	4


	//----- nvinfo : EIATTR_CUDA_API_VERSION
	.align		4
        /*0000*/ 	.byte	0x04, 0x37
        /*0002*/ 	.short	(.L_7 - .L_6)
.L_6:
        /*0004*/ 	.word	0x00000082


	//----- nvinfo : EIATTR_KPARAM_INFO
	.align		4
.L_7:
        /*0008*/ 	.byte	0x04, 0x17
        /*000a*/ 	.short	(.L_9 - .L_8)
.L_8:
        /*000c*/ 	.word	0x00000000
        /*0010*/ 	.short	0x0002
        /*0012*/ 	.short	0x0010
        /*0014*/ 	.byte	0x00, 0xf0, 0x21, 0x00


	//----- nvinfo : EIATTR_KPARAM_INFO
	.align		4
.L_9:
        /*0018*/ 	.byte	0x04, 0x17
        /*001a*/ 	.short	(.L_11 - .L_10)
.L_10:
        /*001c*/ 	.word	0x00000000
        /*0020*/ 	.short	0x0001
        /*0022*/ 	.short	0x0008
        /*0024*/ 	.byte	0x00, 0xf5, 0x21, 0x00


	//----- nvinfo : EIATTR_KPARAM_INFO
	.align		4
.L_11:
        /*0028*/ 	.byte	0x04, 0x17
        /*002a*/ 	.short	(.L_13 - .L_12)
.L_12:
        /*002c*/ 	.word	0x00000000
        /*0030*/ 	.short	0x0000
        /*0032*/ 	.short	0x0000
        /*0034*/ 	.byte	0x00, 0xf5, 0x21, 0x00


	//----- nvinfo : EIATTR_SPARSE_MMA_MASK
	.align		4
.L_13:
        /*0038*/ 	.byte	0x03, 0x50
        /*003a*/ 	.short	0x0000


	//----- nvinfo : EIATTR_MAXREG_COUNT
	.align		4
        /*003c*/ 	.byte	0x03, 0x1b
        /*003e*/ 	.short	0x00ff


	//----- nvinfo : EIATTR_NUM_BARRIERS
	.align		4
        /*0040*/ 	.byte	0x02, 0x4c
        /*0042*/ 	.byte	0x01
	.zero		1


	//----- nvinfo : EIATTR_MERCURY_ISA_VERSION
	.align		4
        /*0044*/ 	.byte	0x03, 0x5f
        /*0046*/ 	.short	0x0101


	//----- nvinfo : EIATTR_VRC_CTA_INIT_COUNT
	.align		4
        /*0048*/ 	.byte	0x02, 0x4a
	.zero		1
	.zero		1


	//----- nvinfo : EIATTR_EXIT_INSTR_OFFSETS
	.align		4
        /*004c*/ 	.byte	0x04, 0x1c
        /*004e*/ 	.short	(.L_15 - .L_14)


	//   ....[0]....
.L_14:
        /*0050*/ 	.word	0x00000150


	//----- nvinfo : EIATTR_CRS_STACK_SIZE
	.align		4
.L_15:
        /*0054*/ 	.byte	0x04, 0x1e
        /*0056*/ 	.short	(.L_17 - .L_16)
.L_16:
        /*0058*/ 	.word	0x00000000


	//----- nvinfo : EIATTR_CBANK_PARAM_SIZE
	.align		4
.L_17:
        /*005c*/ 	.byte	0x03, 0x19
        /*005e*/ 	.short	0x0018


	//----- nvinfo : EIATTR_PARAM_CBANK
	.align		4
        /*0060*/ 	.byte	0x04, 0x0a
        /*0062*/ 	.short	(.L_19 - .L_18)
	.align		4
.L_18:
        /*0064*/ 	.word	index@(.nv.constant0._Z11floattohalfPfP6__halfl)
        /*0068*/ 	.short	0x0380
        /*006a*/ 	.short	0x0018


	//----- nvinfo : EIATTR_SW_WAR
	.align		4
.L_19:
        /*006c*/ 	.byte	0x04, 0x36
        /*006e*/ 	.short	(.L_21 - .L_20)
.L_20:
        /*0070*/ 	.word	0x00000008
.L_21:


//--------------------- .nv.callgraph             --------------------------
	.section	.nv.callgraph,"",@"SHT_CUDA_CALLGRAPH"
	.align	4
	.sectionentsize	8
	.align		4
        /*0000*/ 	.word	0x00000000
	.align		4
        /*0004*/ 	.word	0xffffffff
	.align		4
        /*0008*/ 	.word	0x00000000
	.align		4
        /*000c*/ 	.word	0xfffffffe
	.align		4
        /*0010*/ 	.word	0x00000000
	.align		4
        /*0014*/ 	.word	0xfffffffd
	.align		4
        /*0018*/ 	.word	0x00000000
	.align		4
        /*001c*/ 	.word	0xfffffffc


//--------------------- .text._Z11floattohalfPfP6__halfl --------------------------
	.section	.text._Z11floattohalfPfP6__halfl,"ax",@progbits
	.align	128
        .global         _Z11floattohalfPfP6__halfl
        .type           _Z11floattohalfPfP6__halfl,@function
        .size           _Z11floattohalfPfP6__halfl,(.L_x_3 - _Z11floattohalfPfP6__halfl)
        .other          _Z11floattohalfPfP6__halfl,@"STO_CUDA_ENTRY STV_DEFAULT"
_Z11floattohalfPfP6__halfl:
.text._Z11floattohalfPfP6__halfl:
[----:B------:R-:W-:Y:S01]  /*0000*/  LDC R1, c[0x0][0x37c] ;  /* 0x0000df00ff017b82 */ /* 0x000fe20000000800 */
[----:B------:R-:W0:Y:S07]  /*0010*/  S2R R3, SR_TID.X ;  /* 0x0000000000037919 */ /* 0x000e2e0000002100 */
[----:B------:R-:W0:Y:S01]  /*0020*/  S2UR UR4, SR_CTAID.X ;  /* 0x00000000000479c3 */ /* 0x000e220000002500 */
[----:B------:R-:W1:Y:S01]  /*0030*/  LDCU.64 UR6, c[0x0][0x390] ;  /* 0x00007200ff0677ac */ /* 0x000e620008000a00 */
[----:B------:R-:W-:Y:S06]  /*0040*/  BSSY.RECONVERGENT B0, `(.L_x_0) ;  /* 0x000000f000007945 */ /* 0x000fec0003800200 */
[----:B------:R-:W0:Y:S02]  /*0050*/  LDC R0, c[0x0][0x360] ;  /* 0x0000d800ff007b82 */ /* 0x000e240000000800 */
[----:B0-----:R-:W-:-:S05]  /*0060*/  IMAD R0, R0, UR4, R3 ;  /* 0x0000000400007c24 */ /* 0x001fca000f8e0203 */
[----:B-1----:R-:W-:-:S04]  /*0070*/  ISETP.GE.U32.AND P0, PT, R0, UR6, PT ;  /* 0x0000000600007c0c */ /* 0x002fc8000bf06070 */
[----:B------:R-:W-:-:S13]  /*0080*/  ISETP.GE.AND.EX P0, PT, RZ, UR7, PT, P0 ;  /* 0x00000007ff007c0c */ /* 0x000fda000bf06300 */
[----:B------:R-:W-:Y:S05]  /*0090*/  @P0 BRA `(.L_x_1) ;  /* 0x0000000000240947 */ /* 0x000fea0003800000 */
[----:B------:R-:W0:Y:S01]  /*00a0*/  LDCU.128 UR8, c[0x0][0x380] ;  /* 0x00007000ff0877ac */ /* 0x000e220008000c00 */
[----:B------:R-:W1:Y:S01]  /*00b0*/  LDCU.64 UR4, c[0x0][0x358] ;  /* 0x00006b00ff0477ac */ /* 0x000e620008000a00 */
[----:B0-----:R-:W-:-:S04]  /*00c0*/  LEA R2, P0, R0, UR8, 0x2 ;  /* 0x0000000800027c11 */ /* 0x001fc8000f8010ff */
[----:B------:R-:W-:-:S05]  /*00d0*/  LEA.HI.X R3, R0, UR9, RZ, 0x2, P0 ;  /* 0x0000000900037c11 */ /* 0x000fca00080f14ff */
[----:B-1----:R-:W2:Y:S01]  /*00e0*/  LDG.E R2, desc[UR4][R2.64] ;  /* 0x0000000402027981 */ /* 0x002ea2000c1e1900 */
[----:B------:R-:W-:-:S04]  /*00f0*/  LEA R4, P0, R0, UR10, 0x1 ;  /* 0x0000000a00047c11 */ /* 0x000fc8000f8008ff */
[----:B------:R-:W-:Y:S02]  /*0100*/  LEA.HI.X R5, R0, UR11, RZ, 0x1, P0 ;  /* 0x0000000b00057c11 */ /* 0x000fe400080f0cff */
[----:B--2---:R-:W-:-:S05]  /*0110*/  F2FP.F16.F32.PACK_AB R3, RZ, R2 ;  /* 0x00000002ff03723e */ /* 0x004fca00000000ff */
[----:B------:R0:W-:Y:S02]  /*0120*/  STG.E.U16 desc[UR4][R4.64], R3 ;  /* 0x0000000304007986 */ /* 0x0001e4000c101504 */
.L_x_1:
[----:B------:R-:W-:Y:S05]  /*0130*/  BSYNC.RECONVERGENT B0 ;  /* 0x0000000000007941 */ /* 0x000fea0003800200 */
.L_x_0:
[----:B------:R-:W-:Y:S06]  /*0140*/  BAR.SYNC.DEFER_BLOCKING 0x0 ;  /* 0x0000000000007b1d */ /* 0x000fec0000010000 */
[----:B------:R-:W-:Y:S05]  /*0150*/  EXIT ;  /* 0x000000000000794d */ /* 0x000fea0003800000 */
.L_x_2:
[----:B------:R-:W-:-:S00]  /*0160*/  BRA `(.L_x_2) ;  /* 0xfffffffc00fc7947 */ /* 0x000fc0000383ffff */
[----:B------:R-:W-:-:S00]  /*0170*/  NOP ;  /* 0x0000000000007918 */ /* 0x000fc00000000000 */
        /* <DEDUP_REMOVED lines=8> */
.L_x_3:


//--------------------- .nv.shared.reserved.0     --------------------------
	.section	.nv.shared.reserved.0,"aw",@nobits
	.weak		__nv_reservedSMEM_offset_0_alias
	.size		__nv_reservedSMEM_offset_0_alias, 0, 64
	.other		__nv_reservedSMEM_offset_0_alias,@"STO_CUDA_RESERVED_SHARED STV_DEFAULT"
__nv_reservedSMEM_offset_0_alias:
	.zero		0
	.zero		64


//--------------------- .nv.constant0._Z11floattohalfPfP6__halfl --------------------------
	.section	.nv.constant0._Z11floattohalfPfP6__halfl,"a",@progbits
	.sectionflags	@""
	.align	4
.nv.constant0._Z11floattohalfPfP6__halfl:
	.zero		920


//--------------------- SYMBOLS --------------------------

	.type		.nv.reservedSmem.offset0,@object
	.size		.nv.reservedSmem.offset0,0x4
